.version 5.0
.target sm_60
.entry bench(.param .u64 I){
    .reg .b64   ptr;
    .reg .b16   r16o<1>;
    ld.param.u64 ptr, [I];
    cvta.to.global.u64  ptr, ptr;
    ld.global.ca.nc.s16 r16o0, [ptr];
    st.global.b16 [ptr+0], r16o0;
}


// ===== COMPILED SASS (sm_100) =====

	.target	sm_100

	.elftype	@"ET_EXEC"


//--------------------- .note.nv.tkinfo           --------------------------
	.section	.note.nv.tkinfo,"",@"SHT_NOTE"
	.sectionflags	@"SHF_NOTE_NV_TKINFO"
	.tkinfo
        /*0018*/ 	.word	0x00000002
        /*0030*/ 	.string	""
        /*0030*/ 	.string	"ptxas"
        /*0030*/ 	.string	"Cuda compilation tools, release 13.0, V13.0.88"
        /*0030*/ 	.string	"Build cuda_13.0.r13.0/compiler.36424714_0"
        /*0030*/ 	.string	"-arch sm_100 "



//--------------------- .note.nv.cuinfo           --------------------------
	.section	.note.nv.cuinfo,"",@"SHT_NOTE"
	.sectionflags	@"SHF_NOTE_NV_CUINFO"
        /*0018*/ 	.short	0x0002
        /*001a*/ 	.short	0x003c
        /*001c*/ 	.short	0x0082
	.zero		2


//--------------------- .nv.info                  --------------------------
	.section	.nv.info,"",@"SHT_CUDA_INFO"
	.align	4


	//----- nvinfo : EIATTR_REGCOUNT
	.align		4
        /*0000*/ 	.byte	0x04, 0x2f
        /*0002*/ 	.short	(.L_1 - .L_0)
	.align		4
.L_0:
        /*0004*/ 	.word	index@(bench)
        /*0008*/ 	.word	0x00000008


	//----- nvinfo : EIATTR_FRAME_SIZE
	.align		4
.L_1:
        /*000c*/ 	.byte	0x04, 0x11
        /*000e*/ 	.short	(.L_3 - .L_2)
	.align		4
.L_2:
        /*0010*/ 	.word	index@(bench)
        /*0014*/ 	.word	0x00000000


	//----- nvinfo : EIATTR_MIN_STACK_SIZE
	.align		4
.L_3:
        /*0018*/ 	.byte	0x04, 0x12
        /*001a*/ 	.short	(.L_5 - .L_4)
	.align		4
.L_4:
        /*001c*/ 	.word	index@(bench)
        /*0020*/ 	.word	0x00000000
.L_5:


//--------------------- .nv.compat                --------------------------
	.section	.nv.compat,"",@"SHT_CUDA_COMPAT_INFO"
	.align	4
        /*0000*/ 	.byte	0x02, 0x09, 0x00, 0x00, 0x02, 0x02, 0x01, 0x00, 0x02, 0x05, 0x05, 0x00, 0x03, 0x07, 0x01, 0x01
        /*0010*/ 	.byte	0x02, 0x03, 0x00, 0x00, 0x02, 0x06, 0x01, 0x00, 0x04, 0x0b, 0x08, 0x00, 0x09, 0x00, 0x00, 0x00
        /*0020*/ 	.byte	0x00, 0x00, 0x00, 0x00


//--------------------- .nv.info.bench            --------------------------
	.section	.nv.info.bench,"",@"SHT_CUDA_INFO"
	.sectionflags	@""
	.align	4


	//----- nvinfo : EIATTR_CUDA_API_VERSION
	.align		4
        /*0000*/ 	.byte	0x04, 0x37
        /*0002*/ 	.short	(.L_7 - .L_6)
.L_6:
        /*0004*/ 	.word	0x00000082


	//----- nvinfo : EIATTR_KPARAM_INFO
	.align		4
.L_7:
        /*0008*/ 	.byte	0x04, 0x17
        /*000a*/ 	.short	(.L_9 - .L_8)
.L_8:
        /*000c*/ 	.word	0x00000000
        /*0010*/ 	.short	0x0000
        /*0012*/ 	.short	0x0000
        /*0014*/ 	.byte	0x00, 0xf0, 0x21, 0x00


	//----- nvinfo : EIATTR_SPARSE_MMA_MASK
	.align		4
.L_9:
        /*0018*/ 	.byte	0x03, 0x50
        /*001a*/ 	.short	0x0000


	//----- nvinfo : EIATTR_MAXREG_COUNT
	.align		4
        /*001c*/ 	.byte	0x03, 0x1b
        /*001e*/ 	.short	0x00ff


	//----- nvinfo : EIATTR_MERCURY_ISA_VERSION
	.align		4
        /*0020*/ 	.byte	0x03, 0x5f
        /*0022*/ 	.short	0x0101


	//----- nvinfo : EIATTR_VRC_CTA_INIT_COUNT
	.align		4
        /*0024*/ 	.byte	0x02, 0x4a
	.zero		1
	.zero		1


	//----- nvinfo : EIATTR_EXIT_INSTR_OFFSETS
	.align		4
        /*0028*/ 	.byte	0x04, 0x1c
        /*002a*/ 	.short	(.L_11 - .L_10)


	//   ....[0]....
.L_10:
        /*002c*/ 	.word	0x00000050


	//----- nvinfo : EIATTR_CBANK_PARAM_SIZE
	.align		4
.L_11:
        /*0030*/ 	.byte	0x03, 0x19
        /*0032*/ 	.short	0x0008


	//----- nvinfo : EIATTR_PARAM_CBANK
	.align		4
        /*0034*/ 	.byte	0x04, 0x0a
        /*0036*/ 	.short	(.L_13 - .L_12)
	.align		4
.L_12:
        /*0038*/ 	.word	index@(.nv.constant0.bench)
        /*003c*/ 	.short	0x0380
        /*003e*/ 	.short	0x0008


	//----- nvinfo : EIATTR_SW_WAR
	.align		4
.L_13:
        /*0040*/ 	.byte	0x04, 0x36
        /*0042*/ 	.short	(.L_15 - .L_14)
.L_14:
        /*0044*/ 	.word	0x00000008
.L_15:


//--------------------- .nv.callgraph             --------------------------
	.section	.nv.callgraph,"",@"SHT_CUDA_CALLGRAPH"
	.align	4
	.sectionentsize	8
	.align		4
        /*0000*/ 	.word	0x00000000
	.align		4
        /*0004*/ 	.word	0xffffffff
	.align		4
        /*0008*/ 	.word	0x00000000
	.align		4
        /*000c*/ 	.word	0xfffffffe
	.align		4
        /*0010*/ 	.word	0x00000000
	.align		4
        /*0014*/ 	.word	0xfffffffd
	.align		4
        /*0018*/ 	.word	0x00000000
	.align		4
        /*001c*/ 	.word	0xfffffffc


//--------------------- .text.bench               --------------------------
	.section	.text.bench,"ax",@progbits
	.align	128
.text.bench:
        .type           bench,@function
        .size           bench,(.L_x_1 - bench)
        .other          bench,@"STO_CUDA_ENTRY STV_DEFAULT"
bench:
[----:B------:R-:W-:Y:S08]  /*0000*/  LDC R1, c[0x0][0x37c] ;  /* 0x0000df00ff017b82 */ /* 0x000ff00000000800 */
[----:B------:R-:W0:Y:S01]  /*0010*/  LDC.64 R2, c[0x0][0x380] ;  /* 0x0000e000ff027b82 */ /* 0x000e220000000a00 */
[----:B------:R-:W0:Y:S02]  /*0020*/  LDCU.64 UR4, c[0x0][0x358] ;  /* 0x00006b00ff0477ac */ /* 0x000e240008000a00 */
[----:B0-----:R-:W2:Y:S04]  /*0030*/  LDG.E.S16.CONSTANT R5, desc[UR4][R2.64] ;  /* 0x0000000402057981 */ /* 0x001ea8000c1e9700 */
[----:B--2---:R-:W-:Y:S01]  /*0040*/  STG.E.U16 desc[UR4][R2.64], R5 ;  /* 0x0000000502007986 */ /* 0x004fe2000c101504 */
[----:B------:R-:W-:Y:S05]  /*0050*/  EXIT ;  /* 0x000000000000794d */ /* 0x000fea0003800000 */
.L_x_0:
[----:B------:R-:W-:-:S00]  /*0060*/  BRA `(.L_x_0) ;  /* 0xfffffffc00fc7947 */ /* 0x000fc0000383ffff */
[----:B------:R-:W-:-:S00]  /*0070*/  NOP ;  /* 0x0000000000007918 */ /* 0x000fc00000000000 */
        /* <DEDUP_REMOVED lines=8> */
.L_x_1:


//--------------------- .nv.shared.reserved.0     --------------------------
	.section	.nv.shared.reserved.0,"aw",@nobits
	.weak		__nv_reservedSMEM_offset_0_alias
	.size		__nv_reservedSMEM_offset_0_alias, 0, 64
	.other		__nv_reservedSMEM_offset_0_alias,@"STO_CUDA_RESERVED_SHARED STV_DEFAULT"
__nv_reservedSMEM_offset_0_alias:
	.zero		0
	.zero		64


//--------------------- .nv.constant0.bench       --------------------------
	.section	.nv.constant0.bench,"a",@progbits
	.sectionflags	@""
	.align	4
.nv.constant0.bench:
	.zero		904


//--------------------- SYMBOLS --------------------------

	.type		.nv.reservedSmem.offset0,@object
	.size		.nv.reservedSmem.offset0,0x4
